.version 6.5
.target sm_30
.address_size 64

.visible .entry cvt_f64_f32(
	.param .u64 input,
	.param .u64 output
)
{
	.reg .u64 	    in_addr;
    .reg .u64 	    out_addr;
    .reg .f32 	    temp_f32;
    .reg .f64 	    temp_f64;

	ld.param.u64 	in_addr, [input];
    ld.param.u64 	out_addr, [output];

    ld.global.f32   temp_f32, [in_addr];
	cvt.ftz.f64.f32 temp_f64, temp_f32;
    st.f64          [out_addr], temp_f64;
	ret;
}


// ===== COMPILED SASS (sm_100) =====

	.target	sm_100

	.elftype	@"ET_EXEC"


//--------------------- .note.nv.tkinfo           --------------------------
	.section	.note.nv.tkinfo,"",@"SHT_NOTE"
	.sectionflags	@"SHF_NOTE_NV_TKINFO"
	.tkinfo
        /*0018*/ 	.word	0x00000002
        /*0030*/ 	.string	""
        /*0030*/ 	.string	"ptxas"
        /*0030*/ 	.string	"Cuda compilation tools, release 13.0, V13.0.88"
        /*0030*/ 	.string	"Build cuda_13.0.r13.0/compiler.36424714_0"
        /*0030*/ 	.string	"-arch sm_100 "



//--------------------- .note.nv.cuinfo           --------------------------
	.section	.note.nv.cuinfo,"",@"SHT_NOTE"
	.sectionflags	@"SHF_NOTE_NV_CUINFO"
        /*0018*/ 	.short	0x0002
        /*001a*/ 	.short	0x001e
        /*001c*/ 	.short	0x0082
	.zero		2


//--------------------- .nv.info                  --------------------------
	.section	.nv.info,"",@"SHT_CUDA_INFO"
	.align	4


	//----- nvinfo : EIATTR_REGCOUNT
	.align		4
        /*0000*/ 	.byte	0x04, 0x2f
        /*0002*/ 	.short	(.L_1 - .L_0)
	.align		4
.L_0:
        /*0004*/ 	.word	index@(cvt_f64_f32)
        /*0008*/ 	.word	0x0000000a


	//----- nvinfo : EIATTR_FRAME_SIZE
	.align		4
.L_1:
        /*000c*/ 	.byte	0x04, 0x11
        /*000e*/ 	.short	(.L_3 - .L_2)
	.align		4
.L_2:
        /*0010*/ 	.word	index@(cvt_f64_f32)
        /*0014*/ 	.word	0x00000000


	//----- nvinfo : EIATTR_MIN_STACK_SIZE
	.align		4
.L_3:
        /*0018*/ 	.byte	0x04, 0x12
        /*001a*/ 	.short	(.L_5 - .L_4)
	.align		4
.L_4:
        /*001c*/ 	.word	index@(cvt_f64_f32)
        /*0020*/ 	.word	0x00000000
.L_5:


//--------------------- .nv.compat                --------------------------
	.section	.nv.compat,"",@"SHT_CUDA_COMPAT_INFO"
	.align	4
        /*0000*/ 	.byte	0x02, 0x09, 0x00, 0x00, 0x02, 0x02, 0x01, 0x00, 0x02, 0x05, 0x05, 0x00, 0x03, 0x07, 0x01, 0x01
        /*0010*/ 	.byte	0x02, 0x03, 0x00, 0x00, 0x02, 0x06, 0x01, 0x00, 0x04, 0x0b, 0x08, 0x00, 0x09, 0x00, 0x00, 0x00
        /*0020*/ 	.byte	0x00, 0x00, 0x00, 0x00


//--------------------- .nv.info.cvt_f64_f32      --------------------------
	.section	.nv.info.cvt_f64_f32,"",@"SHT_CUDA_INFO"
	.sectionflags	@""
	.align	4


	//----- nvinfo : EIATTR_CUDA_API_VERSION
	.align		4
        /*0000*/ 	.byte	0x04, 0x37
        /*0002*/ 	.short	(.L_7 - .L_6)
.L_6:
        /*0004*/ 	.word	0x00000082


	//----- nvinfo : EIATTR_KPARAM_INFO
	.align		4
.L_7:
        /*0008*/ 	.byte	0x04, 0x17
        /*000a*/ 	.short	(.L_9 - .L_8)
.L_8:
        /*000c*/ 	.word	0x00000000
        /*0010*/ 	.short	0x0001
        /*0012*/ 	.short	0x0008
        /*0014*/ 	.byte	0x00, 0xf0, 0x21, 0x00


	//----- nvinfo : EIATTR_KPARAM_INFO
	.align		4
.L_9:
        /*0018*/ 	.byte	0x04, 0x17
        /*001a*/ 	.short	(.L_11 - .L_10)
.L_10:
        /*001c*/ 	.word	0x00000000
        /*0020*/ 	.short	0x0000
        /*0022*/ 	.short	0x0000
        /*0024*/ 	.byte	0x00, 0xf0, 0x21, 0x00


	//----- nvinfo : EIATTR_SPARSE_MMA_MASK
	.align		4
.L_11:
        /*0028*/ 	.byte	0x03, 0x50
        /*002a*/ 	.short	0x0000


	//----- nvinfo : EIATTR_MAXREG_COUNT
	.align		4
        /*002c*/ 	.byte	0x03, 0x1b
        /*002e*/ 	.short	0x00ff


	//----- nvinfo : EIATTR_MERCURY_ISA_VERSION
	.align		4
        /*0030*/ 	.byte	0x03, 0x5f
        /*0032*/ 	.short	0x0101


	//----- nvinfo : EIATTR_VRC_CTA_INIT_COUNT
	.align		4
        /*0034*/ 	.byte	0x02, 0x4a
	.zero		1
	.zero		1


	//----- nvinfo : EIATTR_EXIT_INSTR_OFFSETS
	.align		4
        /*0038*/ 	.byte	0x04, 0x1c
        /*003a*/ 	.short	(.L_13 - .L_12)


	//   ....[0]....
.L_12:
        /*003c*/ 	.word	0x00000080


	//----- nvinfo : EIATTR_CBANK_PARAM_SIZE
	.align		4
.L_13:
        /*0040*/ 	.byte	0x03, 0x19
        /*0042*/ 	.short	0x0010


	//----- nvinfo : EIATTR_PARAM_CBANK
	.align		4
        /*0044*/ 	.byte	0x04, 0x0a
        /*0046*/ 	.short	(.L_15 - .L_14)
	.align		4
.L_14:
        /*0048*/ 	.word	index@(.nv.constant0.cvt_f64_f32)
        /*004c*/ 	.short	0x0380
        /*004e*/ 	.short	0x0010


	//----- nvinfo : EIATTR_SW_WAR
	.align		4
.L_15:
        /*0050*/ 	.byte	0x04, 0x36
        /*0052*/ 	.short	(.L_17 - .L_16)
.L_16:
        /*0054*/ 	.word	0x00000008
.L_17:


//--------------------- .nv.callgraph             --------------------------
	.section	.nv.callgraph,"",@"SHT_CUDA_CALLGRAPH"
	.align	4
	.sectionentsize	8
	.align		4
        /*0000*/ 	.word	0x00000000
	.align		4
        /*0004*/ 	.word	0xffffffff
	.align		4
        /*0008*/ 	.word	0x00000000
	.align		4
        /*000c*/ 	.word	0xfffffffe
	.align		4
        /*0010*/ 	.word	0x00000000
	.align		4
        /*0014*/ 	.word	0xfffffffd
	.align		4
        /*0018*/ 	.word	0x00000000
	.align		4
        /*001c*/ 	.word	0xfffffffc


//--------------------- .text.cvt_f64_f32         --------------------------
	.section	.text.cvt_f64_f32,"ax",@progbits
	.align	128
        .global         cvt_f64_f32
        .type           cvt_f64_f32,@function
        .size           cvt_f64_f32,(.L_x_1 - cvt_f64_f32)
        .other          cvt_f64_f32,@"STO_CUDA_ENTRY STV_DEFAULT"
cvt_f64_f32:
.text.cvt_f64_f32:
[----:B------:R-:W-:Y:S08]  /*0000*/  LDC R1, c[0x0][0x37c] ;  /* 0x0000df00ff017b82 */ /* 0x000ff00000000800 */
[----:B------:R-:W0:Y:S01]  /*0010*/  LDC.64 R2, c[0x0][0x380] ;  /* 0x0000e000ff027b82 */ /* 0x000e220000000a00 */
[----:B------:R-:W0:Y:S02]  /*0020*/  LDCU.64 UR4, c[0x0][0x358] ;  /* 0x00006b00ff0477ac */ /* 0x000e240008000a00 */
[----:B0-----:R-:W2:Y:S05]  /*0030*/  LDG.E R2, desc[UR4][R2.64] ;  /* 0x0000000402027981 */ /* 0x001eaa000c1e1900 */
[----:B------:R-:W0:Y:S01]  /*0040*/  LDC.64 R6, c[0x0][0x388] ;  /* 0x0000e200ff067b82 */ /* 0x000e220000000a00 */
[----:B--2---:R-:W-:-:S06]  /*0050*/  FMUL.FTZ R4, R2, 1 ;  /* 0x3f80000002047820 */ /* 0x004fcc0000410000 */
[----:B------:R-:W0:Y:S02]  /*0060*/  F2F.F64.F32 R4, R4 ;  /* 0x0000000400047310 */ /* 0x000e240000201800 */
[----:B0-----:R-:W-:Y:S01]  /*0070*/  ST.E.64 desc[UR4][R6.64], R4 ;  /* 0x0000000406007985 */ /* 0x001fe2000c101b04 */
[----:B------:R-:W-:Y:S05]  /*0080*/  EXIT ;  /* 0x000000000000794d */ /* 0x000fea0003800000 */
.L_x_0:
[----:B------:R-:W-:-:S00]  /*0090*/  BRA `(.L_x_0) ;  /* 0xfffffffc00fc7947 */ /* 0x000fc0000383ffff */
[----:B------:R-:W-:-:S00]  /*00a0*/  NOP ;  /* 0x0000000000007918 */ /* 0x000fc00000000000 */
        /* <DEDUP_REMOVED lines=13> */
.L_x_1:


//--------------------- .nv.shared.reserved.0     --------------------------
	.section	.nv.shared.reserved.0,"aw",@nobits
	.weak		__nv_reservedSMEM_offset_0_alias
	.size		__nv_reservedSMEM_offset_0_alias, 0, 64
	.other		__nv_reservedSMEM_offset_0_alias,@"STO_CUDA_RESERVED_SHARED STV_DEFAULT"
__nv_reservedSMEM_offset_0_alias:
	.zero		0
	.zero		64


//--------------------- .nv.constant0.cvt_f64_f32 --------------------------
	.section	.nv.constant0.cvt_f64_f32,"a",@progbits
	.sectionflags	@""
	.align	4
.nv.constant0.cvt_f64_f32:
	.zero		912


//--------------------- SYMBOLS --------------------------

	.type		.nv.reservedSmem.offset0,@object
	.size		.nv.reservedSmem.offset0,0x4
